	.headerflags	@"EF_CUDA_TEXMODE_UNIFIED EF_CUDA_64BIT_ADDRESS EF_CUDA_SM86 EF_CUDA_VIRTUAL_SM(EF_CUDA_SM86)"
	.elftype	@"ET_EXEC"


//--------------------- .nv.info                  --------------------------
	.section	.nv.info,"",@"SHT_CUDA_INFO"
	.align	4


	//----- nvinfo : EIATTR_REGCOUNT
	.align		4
        /*0000*/ 	.byte	0x04, 0x2f
        /*0002*/ 	.short	(.L_1 - .L_0)
	.align		4
.L_0:
        /*0004*/ 	.word	index@(_Z11sgemm_naiveiiifPfPKffS_)
        /*0008*/ 	.word	0x00000024


	//----- nvinfo : EIATTR_FRAME_SIZE
	.align		4
.L_1:
        /*000c*/ 	.byte	0x04, 0x11
        /*000e*/ 	.short	(.L_3 - .L_2)
	.align		4
.L_2:
        /*0010*/ 	.word	index@(_Z11sgemm_naiveiiifPfPKffS_)
        /*0014*/ 	.word	0x00000000


	//----- nvinfo : EIATTR_MIN_STACK_SIZE
	.align		4
.L_3:
        /*0018*/ 	.byte	0x04, 0x12
        /*001a*/ 	.short	(.L_5 - .L_4)
	.align		4
.L_4:
        /*001c*/ 	.word	index@(_Z11sgemm_naiveiiifPfPKffS_)
        /*0020*/ 	.word	0x00000000
.L_5:


//--------------------- .nv.info._Z11sgemm_naiveiiifPfPKffS_ --------------------------
	.section	.nv.info._Z11sgemm_naiveiiifPfPKffS_,"",@"SHT_CUDA_INFO"
	.sectionflags	@""
	.align	4


	//----- nvinfo : EIATTR_CUDA_API_VERSION
	.align		4
        /*0000*/ 	.byte	0x04, 0x37
        /*0002*/ 	.short	(.L_7 - .L_6)
.L_6:
        /*0004*/ 	.word	0x00000080


	//----- nvinfo : EIATTR_SW2861232_WAR
	.align		4
.L_7:
        /*0008*/ 	.byte	0x01, 0x35
	.zero		2


	//----- nvinfo : EIATTR_PARAM_CBANK
	.align		4
        /*000c*/ 	.byte	0x04, 0x0a
        /*000e*/ 	.short	(.L_9 - .L_8)
	.align		4
.L_8:
        /*0010*/ 	.word	index@(.nv.constant0._Z11sgemm_naiveiiifPfPKffS_)
        /*0014*/ 	.short	0x0160
        /*0016*/ 	.short	0x0030


	//----- nvinfo : EIATTR_CBANK_PARAM_SIZE
	.align		4
.L_9:
        /*0018*/ 	.byte	0x03, 0x19
        /*001a*/ 	.short	0x0030


	//----- nvinfo : EIATTR_KPARAM_INFO
	.align		4
        /*001c*/ 	.byte	0x04, 0x17
        /*001e*/ 	.short	(.L_11 - .L_10)
.L_10:
        /*0020*/ 	.word	0x00000000
        /*0024*/ 	.short	0x0007
        /*0026*/ 	.short	0x0028
        /*0028*/ 	.byte	0x00, 0xf0, 0x21, 0x00


	//----- nvinfo : EIATTR_KPARAM_INFO
	.align		4
.L_11:
        /*002c*/ 	.byte	0x04, 0x17
        /*002e*/ 	.short	(.L_13 - .L_12)
.L_12:
        /*0030*/ 	.word	0x00000000
        /*0034*/ 	.short	0x0006
        /*0036*/ 	.short	0x0020
        /*0038*/ 	.byte	0x00, 0xf0, 0x11, 0x00


	//----- nvinfo : EIATTR_KPARAM_INFO
	.align		4
.L_13:
        /*003c*/ 	.byte	0x04, 0x17
        /*003e*/ 	.short	(.L_15 - .L_14)
.L_14:
        /*0040*/ 	.word	0x00000000
        /*0044*/ 	.short	0x0005
        /*0046*/ 	.short	0x0018
        /*0048*/ 	.byte	0x00, 0xf0, 0x21, 0x00


	//----- nvinfo : EIATTR_KPARAM_INFO
	.align		4
.L_15:
        /*004c*/ 	.byte	0x04, 0x17
        /*004e*/ 	.short	(.L_17 - .L_16)
.L_16:
        /*0050*/ 	.word	0x00000000
        /*0054*/ 	.short	0x0004
        /*0056*/ 	.short	0x0010
        /*0058*/ 	.byte	0x00, 0xf0, 0x21, 0x00


	//----- nvinfo : EIATTR_KPARAM_INFO
	.align		4
.L_17:
        /*005c*/ 	.byte	0x04, 0x17
        /*005e*/ 	.short	(.L_19 - .L_18)
.L_18:
        /*0060*/ 	.word	0x00000000
        /*0064*/ 	.short	0x0003
        /*0066*/ 	.short	0x000c
        /*0068*/ 	.byte	0x00, 0xf0, 0x11, 0x00


	//----- nvinfo : EIATTR_KPARAM_INFO
	.align		4
.L_19:
        /*006c*/ 	.byte	0x04, 0x17
        /*006e*/ 	.short	(.L_21 - .L_20)
.L_20:
        /*0070*/ 	.word	0x00000000
        /*0074*/ 	.short	0x0002
        /*0076*/ 	.short	0x0008
        /*0078*/ 	.byte	0x00, 0xf0, 0x11, 0x00


	//----- nvinfo : EIATTR_KPARAM_INFO
	.align		4
.L_21:
        /*007c*/ 	.byte	0x04, 0x17
        /*007e*/ 	.short	(.L_23 - .L_22)
.L_22:
        /*0080*/ 	.word	0x00000000
        /*0084*/ 	.short	0x0001
        /*0086*/ 	.short	0x0004
        /*0088*/ 	.byte	0x00, 0xf0, 0x11, 0x00


	//----- nvinfo : EIATTR_KPARAM_INFO
	.align		4
.L_23:
        /*008c*/ 	.byte	0x04, 0x17
        /*008e*/ 	.short	(.L_25 - .L_24)
.L_24:
        /*0090*/ 	.word	0x00000000
        /*0094*/ 	.short	0x0000
        /*0096*/ 	.short	0x0000
        /*0098*/ 	.byte	0x00, 0xf0, 0x11, 0x00


	//----- nvinfo : EIATTR_MAXREG_COUNT
	.align		4
.L_25:
        /*009c*/ 	.byte	0x03, 0x1b
        /*009e*/ 	.short	0x00ff


	//----- nvinfo : EIATTR_EXIT_INSTR_OFFSETS
	.align		4
        /*00a0*/ 	.byte	0x04, 0x1c
        /*00a2*/ 	.short	(.L_27 - .L_26)


	//   ....[0]....
.L_26:
        /*00a4*/ 	.word	0x00000090


	//   ....[1]....
        /*00a8*/ 	.word	0x00000560
.L_27:


//--------------------- .nv.callgraph             --------------------------
	.section	.nv.callgraph,"",@"SHT_CUDA_CALLGRAPH"
	.align	4
	.sectionentsize	8
	.align		4
        /*0000*/ 	.word	0x00000000
	.align		4
        /*0004*/ 	.word	0xffffffff
	.align		4
        /*0008*/ 	.word	0x00000000
	.align		4
        /*000c*/ 	.word	0xfffffffe
	.align		4
        /*0010*/ 	.word	0x00000000
	.align		4
        /*0014*/ 	.word	0xfffffffd
	.align		4
        /*0018*/ 	.word	0x00000000
	.align		4
        /*001c*/ 	.word	0xfffffffc


//--------------------- .nv.rel.action            --------------------------
	.section	.nv.rel.action,"",@"SHT_CUDA_RELOCINFO"
	.align	8
	.sectionentsize	8
        /*0000*/ 	.byte	0x73, 0x00, 0x00, 0x00, 0x00, 0x00, 0x00, 0x00, 0x00, 0x00, 0x00, 0x11, 0x25, 0x00, 0x05, 0x36


//--------------------- .nv.constant0._Z11sgemm_naiveiiifPfPKffS_ --------------------------
	.section	.nv.constant0._Z11sgemm_naiveiiifPfPKffS_,"a",@progbits
	.sectionflags	@""
	.align	4
.nv.constant0._Z11sgemm_naiveiiifPfPKffS_:
	.zero		400


//--------------------- .text._Z11sgemm_naiveiiifPfPKffS_ --------------------------
	.section	.text._Z11sgemm_naiveiiifPfPKffS_,"ax",@progbits
	.sectioninfo	@"SHI_REGISTERS=36"
	.align	128
        .global         _Z11sgemm_naiveiiifPfPKffS_
        .type           _Z11sgemm_naiveiiifPfPKffS_,@function
        .size           _Z11sgemm_naiveiiifPfPKffS_,(.L_x_5 - _Z11sgemm_naiveiiifPfPKffS_)
        .other          _Z11sgemm_naiveiiifPfPKffS_,@"STO_CUDA_ENTRY STV_DEFAULT"
_Z11sgemm_naiveiiifPfPKffS_:
.text._Z11sgemm_naiveiiifPfPKffS_:
[----:B------:R-:W-:Y:S02]  /*0000*/  MOV R1, c[0x0][0x28] ;  /* 0x00000a0000017a02 */ /* 0x000fe40000000f00 */
[----:B------:R-:W0:Y:S04]  /*0010*/  S2R R3, SR_CTAID.Y ;  /* 0x0000000000037919 */ /* 0x000e280000002600 */
[----:B------:R-:W0:Y:S04]  /*0020*/  S2R R28, SR_TID.Y ;  /* 0x00000000001c7919 */ /* 0x000e280000002200 */
[----:B------:R-:W1:Y:S04]  /*0030*/  S2R R5, SR_CTAID.X ;  /* 0x0000000000057919 */ /* 0x000e680000002500 */
[----:B------:R-:W1:Y:S01]  /*0040*/  S2R R2, SR_TID.X ;  /* 0x0000000000027919 */ /* 0x000e620000002100 */
[----:B0-----:R-:W-:-:S05]  /*0050*/  IMAD R0, R3, c[0x0][0x4], R28 ;  /* 0x0000010003007a24 */ /* 0x001fca00078e021c */
[----:B------:R-:W-:Y:S01]  /*0060*/  ISETP.GE.U32.AND P0, PT, R0, c[0x0][0x164], PT ;  /* 0x0000590000007a0c */ /* 0x000fe20003f06070 */
[----:B-1----:R-:W-:-:S05]  /*0070*/  IMAD R5, R5, c[0x0][0x0], R2 ;  /* 0x0000000005057a24 */ /* 0x002fca00078e0202 */
[----:B------:R-:W-:-:S13]  /*0080*/  ISETP.GE.U32.OR P0, PT, R5, c[0x0][0x160], P0 ;  /* 0x0000580005007a0c */ /* 0x000fda0000706470 */
[----:B------:R-:W-:Y:S05]  /*0090*/  @P0 EXIT ;  /* 0x000000000000094d */ /* 0x000fea0003800000 */
[----:B------:R-:W-:Y:S01]  /*00a0*/  MOV R16, c[0x0][0x168] ;  /* 0x00005a0000107a02 */ /* 0x000fe20000000f00 */
[----:B------:R-:W-:Y:S01]  /*00b0*/  ULDC.64 UR4, c[0x0][0x118] ;  /* 0x0000460000047ab9 */ /* 0x000fe20000000a00 */
[----:B------:R-:W-:Y:S02]  /*00c0*/  IMAD.MOV.U32 R6, RZ, RZ, RZ ;  /* 0x000000ffff067224 */ /* 0x000fe400078e00ff */
[----:B------:R-:W-:-:S13]  /*00d0*/  ISETP.GE.AND P0, PT, R16, 0x1, PT ;  /* 0x000000011000780c */ /* 0x000fda0003f06270 */
[----:B------:R-:W-:Y:S05]  /*00e0*/  @!P0 BRA `(.L_x_0) ;  /* 0x0000040000008947 */ /* 0x000fea0003800000 */
[C---:B------:R-:W-:Y:S02]  /*00f0*/  IADD3 R2, R16.reuse, -0x1, RZ ;  /* 0xffffffff10027810 */ /* 0x040fe40007ffe0ff */
[----:B------:R-:W-:Y:S02]  /*0100*/  LOP3.LUT R4, R16, 0x3, RZ, 0xc0, !PT ;  /* 0x0000000310047812 */ /* 0x000fe400078ec0ff */
[----:B------:R-:W-:Y:S02]  /*0110*/  ISETP.GE.U32.AND P1, PT, R2, 0x3, PT ;  /* 0x000000030200780c */ /* 0x000fe40003f26070 */
[----:B------:R-:W-:Y:S02]  /*0120*/  ISETP.NE.AND P0, PT, R4, RZ, PT ;  /* 0x000000ff0400720c */ /* 0x000fe40003f05270 */
[----:B------:R-:W-:Y:S02]  /*0130*/  MOV R6, RZ ;  /* 0x000000ff00067202 */ /* 0x000fe40000000f00 */
[----:B------:R-:W-:-:S07]  /*0140*/  MOV R17, RZ ;  /* 0x000000ff00117202 */ /* 0x000fce0000000f00 */
[----:B------:R-:W-:Y:S05]  /*0150*/  @!P1 BRA `(.L_x_1) ;  /* 0x000002b000009947 */ /* 0x000fea0003800000 */
[----:B------:R-:W-:Y:S01]  /*0160*/  IADD3 R28, R28, c[0x0][0x164], RZ ;  /* 0x000059001c1c7a10 */ /* 0x000fe20007ffe0ff */
[----:B------:R-:W-:Y:S01]  /*0170*/  IMAD.MOV.U32 R7, RZ, RZ, c[0x0][0x164] ;  /* 0x00005900ff077624 */ /* 0x000fe200078e00ff */
[----:B------:R-:W-:Y:S01]  /*0180*/  IADD3 R24, R4, -c[0x0][0x168], RZ ;  /* 0x80005a0004187a10 */ /* 0x000fe20007ffe0ff */
[----:B------:R-:W-:Y:S01]  /*0190*/  IMAD R16, R5, R16, 0x3 ;  /* 0x0000000305107424 */ /* 0x000fe200078e0210 */
[----:B------:R-:W-:Y:S01]  /*01a0*/  MOV R6, RZ ;  /* 0x000000ff00067202 */ /* 0x000fe20000000f00 */
[----:B------:R-:W-:Y:S01]  /*01b0*/  IMAD R28, R3, c[0x0][0x4], R28 ;  /* 0x00000100031c7a24 */ /* 0x000fe200078e021c */
[----:B------:R-:W-:Y:S01]  /*01c0*/  MOV R17, RZ ;  /* 0x000000ff00117202 */ /* 0x000fe20000000f00 */
[--C-:B------:R-:W-:Y:S01]  /*01d0*/  IMAD.MOV.U32 R26, RZ, RZ, R0.reuse ;  /* 0x000000ffff1a7224 */ /* 0x100fe200078e0000 */
[C---:B------:R-:W-:Y:S01]  /*01e0*/  LEA R20, R7.reuse, R0, 0x1 ;  /* 0x0000000007147211 */ /* 0x040fe200078e08ff */
[----:B------:R-:W-:Y:S02]  /*01f0*/  IMAD R22, R7, 0x3, R0 ;  /* 0x0000000307167824 */ /* 0x000fe400078e0200 */
.L_x_2:
[----:B------:R-:W-:Y:S02]  /*0200*/  IADD3 R32, R16, -0x3, RZ ;  /* 0xfffffffd10207810 */ /* 0x000fe40007ffe0ff */
[----:B------:R-:W-:-:S02]  /*0210*/  MOV R15, 0x4 ;  /* 0x00000004000f7802 */ /* 0x000fc40000000f00 */
[C---:B------:R-:W-:Y:S02]  /*0220*/  IADD3 R18, R16.reuse, -0x2, RZ ;  /* 0xfffffffe10127810 */ /* 0x040fe40007ffe0ff */
[----:B------:R-:W-:Y:S01]  /*0230*/  IADD3 R8, R16, -0x1, RZ ;  /* 0xffffffff10087810 */ /* 0x000fe20007ffe0ff */
[----:B------:R-:W-:-:S04]  /*0240*/  IMAD.WIDE.U32 R32, R32, R15, c[0x0][0x170] ;  /* 0x00005c0020207625 */ /* 0x000fc800078e000f */
[-C--:B------:R-:W-:Y:S02]  /*0250*/  IMAD.WIDE.U32 R30, R26, R15.reuse, c[0x0][0x178] ;  /* 0x00005e001a1e7625 */ /* 0x080fe400078e000f */
[----:B------:R-:W2:Y:S02]  /*0260*/  LDG.E R32, [R32.64] ;  /* 0x0000000420207981 */ /* 0x000ea4000c1e1900 */
[-C--:B------:R-:W-:Y:S02]  /*0270*/  IMAD.WIDE.U32 R18, R18, R15.reuse, c[0x0][0x170] ;  /* 0x00005c0012127625 */ /* 0x080fe400078e000f */
[----:B------:R-:W2:Y:S02]  /*0280*/  LDG.E R31, [R30.64] ;  /* 0x000000041e1f7981 */ /* 0x000ea4000c1e1900 */
[-C--:B------:R-:W-:Y:S02]  /*0290*/  IMAD.WIDE.U32 R10, R28, R15.reuse, c[0x0][0x178] ;  /* 0x00005e001c0a7625 */ /* 0x080fe400078e000f */
[----:B------:R-:W3:Y:S02]  /*02a0*/  LDG.E R18, [R18.64] ;  /* 0x0000000412127981 */ /* 0x000ee4000c1e1900 */
[----:B------:R-:W-:-:S02]  /*02b0*/  IMAD.WIDE.U32 R8, R8, R15, c[0x0][0x170] ;  /* 0x00005c0008087625 */ /* 0x000fc400078e000f */
[----:B------:R-:W3:Y:S02]  /*02c0*/  LDG.E R10, [R10.64] ;  /* 0x000000040a0a7981 */ /* 0x000ee4000c1e1900 */
[-C--:B------:R-:W-:Y:S02]  /*02d0*/  IMAD.WIDE.U32 R2, R20, R15.reuse, c[0x0][0x178] ;  /* 0x00005e0014027625 */ /* 0x080fe400078e000f */
[----:B------:R-:W4:Y:S02]  /*02e0*/  LDG.E R8, [R8.64] ;  /* 0x0000000408087981 */ /* 0x000f24000c1e1900 */
[-C--:B------:R-:W-:Y:S02]  /*02f0*/  IMAD.WIDE.U32 R12, R16, R15.reuse, c[0x0][0x170] ;  /* 0x00005c00100c7625 */ /* 0x080fe400078e000f */
[----:B------:R-:W4:Y:S02]  /*0300*/  LDG.E R3, [R2.64] ;  /* 0x0000000402037981 */ /* 0x000f24000c1e1900 */
[----:B------:R-:W-:-:S02]  /*0310*/  IMAD.WIDE.U32 R14, R22, R15, c[0x0][0x178] ;  /* 0x00005e00160e7625 */ /* 0x000fc400078e000f */
[----:B------:R-:W5:Y:S04]  /*0320*/  LDG.E R12, [R12.64] ;  /* 0x000000040c0c7981 */ /* 0x000f68000c1e1900 */
[----:B------:R-:W5:Y:S01]  /*0330*/  LDG.E R15, [R14.64] ;  /* 0x000000040e0f7981 */ /* 0x000f62000c1e1900 */
[----:B------:R-:W-:Y:S01]  /*0340*/  IADD3 R17, R17, 0x4, RZ ;  /* 0x0000000411117810 */ /* 0x000fe20007ffe0ff */
[C---:B------:R-:W-:Y:S01]  /*0350*/  IMAD R26, R7.reuse, 0x4, R26 ;  /* 0x00000004071a7824 */ /* 0x040fe200078e021a */
[C---:B------:R-:W-:Y:S02]  /*0360*/  LEA R28, R7.reuse, R28, 0x2 ;  /* 0x0000001c071c7211 */ /* 0x040fe400078e10ff */
[----:B------:R-:W-:Y:S02]  /*0370*/  LEA R20, R7, R20, 0x2 ;  /* 0x0000001407147211 */ /* 0x000fe400078e10ff */
[----:B------:R-:W-:-:S02]  /*0380*/  IADD3 R16, R16, 0x4, RZ ;  /* 0x0000000410107810 */ /* 0x000fc40007ffe0ff */
[----:B------:R-:W-:Y:S01]  /*0390*/  LEA R22, R7, R22, 0x2 ;  /* 0x0000001607167211 */ /* 0x000fe200078e10ff */
[----:B--2---:R-:W-:Y:S01]  /*03a0*/  FFMA R31, R31, R32, R6 ;  /* 0x000000201f1f7223 */ /* 0x004fe20000000006 */
[----:B------:R-:W-:-:S05]  /*03b0*/  IMAD.IADD R6, R24, 0x1, R17 ;  /* 0x0000000118067824 */ /* 0x000fca00078e0211 */
[----:B------:R-:W-:Y:S01]  /*03c0*/  ISETP.NE.AND P1, PT, R6, RZ, PT ;  /* 0x000000ff0600720c */ /* 0x000fe20003f25270 */
[----:B---3--:R-:W-:-:S04]  /*03d0*/  FFMA R18, R10, R18, R31 ;  /* 0x000000120a127223 */ /* 0x008fc8000000001f */
[----:B----4-:R-:W-:-:S04]  /*03e0*/  FFMA R18, R3, R8, R18 ;  /* 0x0000000803127223 */ /* 0x010fc80000000012 */
[----:B-----5:R-:W-:-:S04]  /*03f0*/  FFMA R6, R15, R12, R18 ;  /* 0x0000000c0f067223 */ /* 0x020fc80000000012 */
[----:B------:R-:W-:Y:S05]  /*0400*/  @P1 BRA `(.L_x_2) ;  /* 0xfffffdf000001947 */ /* 0x000fea000383ffff */
.L_x_1:
[----:B------:R-:W-:Y:S05]  /*0410*/  @!P0 BRA `(.L_x_0) ;  /* 0x000000d000008947 */ /* 0x000fea0003800000 */
[----:B------:R-:W-:Y:S02]  /*0420*/  IMAD R7, R17, c[0x0][0x164], R0 ;  /* 0x0000590011077a24 */ /* 0x000fe400078e0200 */
[----:B------:R-:W-:Y:S02]  /*0430*/  IMAD R17, R5, c[0x0][0x168], R17 ;  /* 0x00005a0005117a24 */ /* 0x000fe400078e0211 */
.L_x_3:
[----:B------:R-:W-:-:S05]  /*0440*/  MOV R8, 0x4 ;  /* 0x0000000400087802 */ /* 0x000fca0000000f00 */
[----:B------:R-:W-:-:S04]  /*0450*/  IMAD.WIDE.U32 R2, R17, R8, c[0x0][0x170] ;  /* 0x00005c0011027625 */ /* 0x000fc800078e0008 */
[----:B------:R-:W-:Y:S02]  /*0460*/  IMAD.WIDE.U32 R8, R7, R8, c[0x0][0x178] ;  /* 0x00005e0007087625 */ /* 0x000fe400078e0008 */
[----:B------:R-:W2:Y:S04]  /*0470*/  LDG.E R2, [R2.64] ;  /* 0x0000000402027981 */ /* 0x000ea8000c1e1900 */
[----:B------:R-:W2:Y:S01]  /*0480*/  LDG.E R9, [R8.64] ;  /* 0x0000000408097981 */ /* 0x000ea2000c1e1900 */
[----:B------:R-:W-:Y:S02]  /*0490*/  IADD3 R4, R4, -0x1, RZ ;  /* 0xffffffff04047810 */ /* 0x000fe40007ffe0ff */
[----:B------:R-:W-:Y:S02]  /*04a0*/  IADD3 R17, R17, 0x1, RZ ;  /* 0x0000000111117810 */ /* 0x000fe40007ffe0ff */
[----:B------:R-:W-:-:S02]  /*04b0*/  ISETP.NE.AND P0, PT, R4, RZ, PT ;  /* 0x000000ff0400720c */ /* 0x000fc40003f05270 */
[----:B------:R-:W-:Y:S01]  /*04c0*/  IADD3 R7, R7, c[0x0][0x164], RZ ;  /* 0x0000590007077a10 */ /* 0x000fe20007ffe0ff */
[----:B--2---:R-:W-:-:S10]  /*04d0*/  FFMA R6, R9, R2, R6 ;  /* 0x0000000209067223 */ /* 0x004fd40000000006 */
[----:B------:R-:W-:Y:S05]  /*04e0*/  @P0 BRA `(.L_x_3) ;  /* 0xffffff5000000947 */ /* 0x000fea000383ffff */
.L_x_0:
[----:B------:R-:W-:Y:S01]  /*04f0*/  MOV R3, 0x4 ;  /* 0x0000000400037802 */ /* 0x000fe20000000f00 */
[----:B------:R-:W-:-:S04]  /*0500*/  IMAD R2, R5, c[0x0][0x164], R0 ;  /* 0x0000590005027a24 */ /* 0x000fc800078e0200 */
[----:B------:R-:W-:-:S05]  /*0510*/  IMAD.WIDE.U32 R2, R2, R3, c[0x0][0x188] ;  /* 0x0000620002027625 */ /* 0x000fca00078e0003 */
[----:B------:R-:W2:Y:S02]  /*0520*/  LDG.E R0, [R2.64] ;  /* 0x0000000402007981 */ /* 0x000ea4000c1e1900 */
[----:B--2---:R-:W-:-:S04]  /*0530*/  FMUL R5, R0, c[0x0][0x180] ;  /* 0x0000600000057a20 */ /* 0x004fc80000400000 */
[----:B------:R-:W-:-:S05]  /*0540*/  FFMA R5, R6, c[0x0][0x16c], R5 ;  /* 0x00005b0006057a23 */ /* 0x000fca0000000005 */
[----:B------:R-:W-:Y:S01]  /*0550*/  STG.E [R2.64], R5 ;  /* 0x0000000502007986 */ /* 0x000fe2000c101904 */
[----:B------:R-:W-:Y:S05]  /*0560*/  EXIT ;  /* 0x000000000000794d */ /* 0x000fea0003800000 */
.L_x_4:
[----:B------:R-:W-:-:S00]  /*0570*/  BRA `(.L_x_4) ;  /* 0xfffffff000007947 */ /* 0x000fc0000383ffff */
[----:B------:R-:W-:-:S00]  /*0580*/  NOP ;  /* 0x0000000000007918 */ /* 0x000fc00000000000 */
[----:B------:R-:W-:-:S00]  /*0590*/  NOP ;  /* 0x0000000000007918 */ /* 0x000fc00000000000 */
[----:B------:R-:W-:-:S00]  /*05a0*/  NOP ;  /* 0x0000000000007918 */ /* 0x000fc00000000000 */
[----:B------:R-:W-:-:S00]  /*05b0*/  NOP ;  /* 0x0000000000007918 */ /* 0x000fc00000000000 */
[----:B------:R-:W-:-:S00]  /*05c0*/  NOP ;  /* 0x0000000000007918 */ /* 0x000fc00000000000 */
[----:B------:R-:W-:-:S00]  /*05d0*/  NOP ;  /* 0x0000000000007918 */ /* 0x000fc00000000000 */
[----:B------:R-:W-:-:S00]  /*05e0*/  NOP ;  /* 0x0000000000007918 */ /* 0x000fc00000000000 */
[----:B------:R-:W-:-:S00]  /*05f0*/  NOP ;  /* 0x0000000000007918 */ /* 0x000fc00000000000 */
.L_x_5:
